//
// Generated by NVIDIA NVVM Compiler
//
// Compiler Build ID: CL-36424714
// Cuda compilation tools, release 13.0, V13.0.88
// Based on NVVM 20.0.0
//

.version 9.0
.target sm_100
.address_size 64

	// .globl	_Z11dot_productPKiS0_Pii

.visible .entry _Z11dot_productPKiS0_Pii(
	.param .u64 .ptr .align 1 _Z11dot_productPKiS0_Pii_param_0,
	.param .u64 .ptr .align 1 _Z11dot_productPKiS0_Pii_param_1,
	.param .u64 .ptr .align 1 _Z11dot_productPKiS0_Pii_param_2,
	.param .u32 _Z11dot_productPKiS0_Pii_param_3
)
{
	.reg .pred 	%p<2>;
	.reg .b32 	%r<10>;
	.reg .b64 	%rd<10>;

	ld.param.u64 	%rd1, [_Z11dot_productPKiS0_Pii_param_0];
	ld.param.u64 	%rd2, [_Z11dot_productPKiS0_Pii_param_1];
	ld.param.u64 	%rd3, [_Z11dot_productPKiS0_Pii_param_2];
	ld.param.u32 	%r2, [_Z11dot_productPKiS0_Pii_param_3];
	mov.u32 	%r3, %ctaid.x;
	mov.u32 	%r4, %ntid.x;
	mov.u32 	%r5, %tid.x;
	mad.lo.s32 	%r1, %r3, %r4, %r5;
	setp.ge.s32 	%p1, %r1, %r2;
	@%p1 bra 	$L__BB0_2;
	cvta.to.global.u64 	%rd4, %rd1;
	cvta.to.global.u64 	%rd5, %rd2;
	cvta.to.global.u64 	%rd6, %rd3;
	mul.wide.s32 	%rd7, %r1, 4;
	add.s64 	%rd8, %rd4, %rd7;
	ld.global.u32 	%r6, [%rd8];
	add.s64 	%rd9, %rd5, %rd7;
	ld.global.u32 	%r7, [%rd9];
	mul.lo.s32 	%r8, %r7, %r6;
	atom.global.add.u32 	%r9, [%rd6], %r8;
$L__BB0_2:
	ret;

}


// ===== COMPILED SASS (sm_100) =====

	.target	sm_100

	.elftype	@"ET_EXEC"


//--------------------- .note.nv.tkinfo           --------------------------
	.section	.note.nv.tkinfo,"",@"SHT_NOTE"
	.sectionflags	@"SHF_NOTE_NV_TKINFO"
	.tkinfo
        /*0018*/ 	.word	0x00000002
        /*0030*/ 	.string	""
        /*0030*/ 	.string	"ptxas"
        /*0030*/ 	.string	"Cuda compilation tools, release 13.0, V13.0.88"
        /*0030*/ 	.string	"Build cuda_13.0.r13.0/compiler.36424714_0"
        /*0030*/ 	.string	"-arch sm_100 -m 64 "



//--------------------- .note.nv.cuinfo           --------------------------
	.section	.note.nv.cuinfo,"",@"SHT_NOTE"
	.sectionflags	@"SHF_NOTE_NV_CUINFO"
        /*0018*/ 	.short	0x0002
        /*001a*/ 	.short	0x0064
        /*001c*/ 	.short	0x0082
	.zero		2


//--------------------- .nv.info                  --------------------------
	.section	.nv.info,"",@"SHT_CUDA_INFO"
	.align	4


	//----- nvinfo : EIATTR_REGCOUNT
	.align		4
        /*0000*/ 	.byte	0x04, 0x2f
        /*0002*/ 	.short	(.L_1 - .L_0)
	.align		4
.L_0:
        /*0004*/ 	.word	index@(_Z11dot_productPKiS0_Pii)
        /*0008*/ 	.word	0x0000000c


	//----- nvinfo : EIATTR_FRAME_SIZE
	.align		4
.L_1:
        /*000c*/ 	.byte	0x04, 0x11
        /*000e*/ 	.short	(.L_3 - .L_2)
	.align		4
.L_2:
        /*0010*/ 	.word	index@(_Z11dot_productPKiS0_Pii)
        /*0014*/ 	.word	0x00000000


	//----- nvinfo : EIATTR_MIN_STACK_SIZE
	.align		4
.L_3:
        /*0018*/ 	.byte	0x04, 0x12
        /*001a*/ 	.short	(.L_5 - .L_4)
	.align		4
.L_4:
        /*001c*/ 	.word	index@(_Z11dot_productPKiS0_Pii)
        /*0020*/ 	.word	0x00000000
.L_5:


//--------------------- .nv.compat                --------------------------
	.section	.nv.compat,"",@"SHT_CUDA_COMPAT_INFO"
	.align	4
        /*0000*/ 	.byte	0x02, 0x09, 0x00, 0x00, 0x02, 0x02, 0x01, 0x00, 0x02, 0x05, 0x05, 0x00, 0x03, 0x07, 0x01, 0x01
        /*0010*/ 	.byte	0x02, 0x03, 0x00, 0x00, 0x02, 0x06, 0x01, 0x00, 0x04, 0x0b, 0x08, 0x00, 0x09, 0x00, 0x00, 0x00
        /*0020*/ 	.byte	0x00, 0x00, 0x00, 0x00


//--------------------- .nv.info._Z11dot_productPKiS0_Pii --------------------------
	.section	.nv.info._Z11dot_productPKiS0_Pii,"",@"SHT_CUDA_INFO"
	.sectionflags	@""
	.align	4


	//----- nvinfo : EIATTR_CUDA_API_VERSION
	.align		4
        /*0000*/ 	.byte	0x04, 0x37
        /*0002*/ 	.short	(.L_7 - .L_6)
.L_6:
        /*0004*/ 	.word	0x00000082


	//----- nvinfo : EIATTR_KPARAM_INFO
	.align		4
.L_7:
        /*0008*/ 	.byte	0x04, 0x17
        /*000a*/ 	.short	(.L_9 - .L_8)
.L_8:
        /*000c*/ 	.word	0x00000000
        /*0010*/ 	.short	0x0003
        /*0012*/ 	.short	0x0018
        /*0014*/ 	.byte	0x00, 0xf0, 0x11, 0x00


	//----- nvinfo : EIATTR_KPARAM_INFO
	.align		4
.L_9:
        /*0018*/ 	.byte	0x04, 0x17
        /*001a*/ 	.short	(.L_11 - .L_10)
.L_10:
        /*001c*/ 	.word	0x00000000
        /*0020*/ 	.short	0x0002
        /*0022*/ 	.short	0x0010
        /*0024*/ 	.byte	0x00, 0xf5, 0x21, 0x00


	//----- nvinfo : EIATTR_KPARAM_INFO
	.align		4
.L_11:
        /*0028*/ 	.byte	0x04, 0x17
        /*002a*/ 	.short	(.L_13 - .L_12)
.L_12:
        /*002c*/ 	.word	0x00000000
        /*0030*/ 	.short	0x0001
        /*0032*/ 	.short	0x0008
        /*0034*/ 	.byte	0x00, 0xf5, 0x21, 0x00


	//----- nvinfo : EIATTR_KPARAM_INFO
	.align		4
.L_13:
        /*0038*/ 	.byte	0x04, 0x17
        /*003a*/ 	.short	(.L_15 - .L_14)
.L_14:
        /*003c*/ 	.word	0x00000000
        /*0040*/ 	.short	0x0000
        /*0042*/ 	.short	0x0000
        /*0044*/ 	.byte	0x00, 0xf5, 0x21, 0x00


	//----- nvinfo : EIATTR_SPARSE_MMA_MASK
	.align		4
.L_15:
        /*0048*/ 	.byte	0x03, 0x50
        /*004a*/ 	.short	0x0000


	//----- nvinfo : EIATTR_MAXREG_COUNT
	.align		4
        /*004c*/ 	.byte	0x03, 0x1b
        /*004e*/ 	.short	0x00ff


	//----- nvinfo : EIATTR_MERCURY_ISA_VERSION
	.align		4
        /*0050*/ 	.byte	0x03, 0x5f
        /*0052*/ 	.short	0x0101


	//----- nvinfo : EIATTR_INT_WARP_WIDE_INSTR_OFFSETS
	.align		4
        /*0054*/ 	.byte	0x04, 0x31
        /*0056*/ 	.short	(.L_17 - .L_16)


	//   ....[0]....
.L_16:
        /*0058*/ 	.word	0x00000110


	//   ....[1]....
        /*005c*/ 	.word	0x00000150


	//----- nvinfo : EIATTR_VRC_CTA_INIT_COUNT
	.align		4
.L_17:
        /*0060*/ 	.byte	0x02, 0x4a
	.zero		1
	.zero		1


	//----- nvinfo : EIATTR_EXIT_INSTR_OFFSETS
	.align		4
        /*0064*/ 	.byte	0x04, 0x1c
        /*0066*/ 	.short	(.L_19 - .L_18)


	//   ....[0]....
.L_18:
        /*0068*/ 	.word	0x00000070


	//   ....[1]....
        /*006c*/ 	.word	0x00000180


	//----- nvinfo : EIATTR_CBANK_PARAM_SIZE
	.align		4
.L_19:
        /*0070*/ 	.byte	0x03, 0x19
        /*0072*/ 	.short	0x001c


	//----- nvinfo : EIATTR_PARAM_CBANK
	.align		4
        /*0074*/ 	.byte	0x04, 0x0a
        /*0076*/ 	.short	(.L_21 - .L_20)
	.align		4
.L_20:
        /*0078*/ 	.word	index@(.nv.constant0._Z11dot_productPKiS0_Pii)
        /*007c*/ 	.short	0x0380
        /*007e*/ 	.short	0x001c


	//----- nvinfo : EIATTR_SW_WAR
	.align		4
.L_21:
        /*0080*/ 	.byte	0x04, 0x36
        /*0082*/ 	.short	(.L_23 - .L_22)
.L_22:
        /*0084*/ 	.word	0x00000008
.L_23:


//--------------------- .nv.callgraph             --------------------------
	.section	.nv.callgraph,"",@"SHT_CUDA_CALLGRAPH"
	.align	4
	.sectionentsize	8
	.align		4
        /*0000*/ 	.word	0x00000000
	.align		4
        /*0004*/ 	.word	0xffffffff
	.align		4
        /*0008*/ 	.word	0x00000000
	.align		4
        /*000c*/ 	.word	0xfffffffe
	.align		4
        /*0010*/ 	.word	0x00000000
	.align		4
        /*0014*/ 	.word	0xfffffffd
	.align		4
        /*0018*/ 	.word	0x00000000
	.align		4
        /*001c*/ 	.word	0xfffffffc


//--------------------- .text._Z11dot_productPKiS0_Pii --------------------------
	.section	.text._Z11dot_productPKiS0_Pii,"ax",@progbits
	.align	128
        .global         _Z11dot_productPKiS0_Pii
        .type           _Z11dot_productPKiS0_Pii,@function
        .size           _Z11dot_productPKiS0_Pii,(.L_x_1 - _Z11dot_productPKiS0_Pii)
        .other          _Z11dot_productPKiS0_Pii,@"STO_CUDA_ENTRY STV_DEFAULT"
_Z11dot_productPKiS0_Pii:
.text._Z11dot_productPKiS0_Pii:
[----:B------:R-:W-:Y:S01]  /*0000*/  LDC R1, c[0x0][0x37c] ;  /* 0x0000df00ff017b82 */ /* 0x000fe20000000800 */
[----:B------:R-:W0:Y:S07]  /*0010*/  S2R R0, SR_TID.X ;  /* 0x0000000000007919 */ /* 0x000e2e0000002100 */
[----:B------:R-:W0:Y:S01]  /*0020*/  S2UR UR4, SR_CTAID.X ;  /* 0x00000000000479c3 */ /* 0x000e220000002500 */
[----:B------:R-:W1:Y:S07]  /*0030*/  LDCU UR5, c[0x0][0x398] ;  /* 0x00007300ff0577ac */ /* 0x000e6e0008000800 */
[----:B------:R-:W0:Y:S02]  /*0040*/  LDC R7, c[0x0][0x360] ;  /* 0x0000d800ff077b82 */ /* 0x000e240000000800 */
[----:B0-----:R-:W-:-:S05]  /*0050*/  IMAD R7, R7, UR4, R0 ;  /* 0x0000000407077c24 */ /* 0x001fca000f8e0200 */
[----:B-1----:R-:W-:-:S13]  /*0060*/  ISETP.GE.AND P0, PT, R7, UR5, PT ;  /* 0x0000000507007c0c */ /* 0x002fda000bf06270 */
[----:B------:R-:W-:Y:S05]  /*0070*/  @P0 EXIT ;  /* 0x000000000000094d */ /* 0x000fea0003800000 */
[----:B------:R-:W0:Y:S01]  /*0080*/  LDC.64 R2, c[0x0][0x380] ;  /* 0x0000e000ff027b82 */ /* 0x000e220000000a00 */
[----:B------:R-:W1:Y:S07]  /*0090*/  LDCU.64 UR6, c[0x0][0x358] ;  /* 0x00006b00ff0677ac */ /* 0x000e6e0008000a00 */
[----:B------:R-:W2:Y:S01]  /*00a0*/  LDC.64 R4, c[0x0][0x388] ;  /* 0x0000e200ff047b82 */ /* 0x000ea20000000a00 */
[----:B0-----:R-:W-:-:S06]  /*00b0*/  IMAD.WIDE R2, R7, 0x4, R2 ;  /* 0x0000000407027825 */ /* 0x001fcc00078e0202 */
[----:B-1----:R-:W3:Y:S01]  /*00c0*/  LDG.E R2, desc[UR6][R2.64] ;  /* 0x0000000602027981 */ /* 0x002ee2000c1e1900 */
[----:B--2---:R-:W-:-:S06]  /*00d0*/  IMAD.WIDE R4, R7, 0x4, R4 ;  /* 0x0000000407047825 */ /* 0x004fcc00078e0204 */
[----:B------:R-:W3:Y:S01]  /*00e0*/  LDG.E R5, desc[UR6][R4.64] ;  /* 0x0000000604057981 */ /* 0x000ee2000c1e1900 */
[----:B------:R-:W0:Y:S01]  /*00f0*/  S2R R8, SR_LANEID ;  /* 0x0000000000087919 */ /* 0x000e220000000000 */
[----:B------:R-:W1:Y:S01]  /*0100*/  LDC.64 R6, c[0x0][0x390] ;  /* 0x0000e400ff067b82 */ /* 0x000e620000000a00 */
[----:B------:R-:W-:Y:S02]  /*0110*/  VOTEU.ANY UR4, UPT, PT ;  /* 0x0000000000047886 */ /* 0x000fe400038e0100 */
[----:B------:R-:W-:-:S06]  /*0120*/  UFLO.U32 UR4, UR4 ;  /* 0x00000004000472bd */ /* 0x000fcc00080e0000 */
[----:B0-----:R-:W-:Y:S01]  /*0130*/  ISETP.EQ.U32.AND P0, PT, R8, UR4, PT ;  /* 0x0000000408007c0c */ /* 0x001fe2000bf02070 */
[----:B---3--:R-:W-:-:S04]  /*0140*/  IMAD R0, R2, R5, RZ ;  /* 0x0000000502007224 */ /* 0x008fc800078e02ff */
[----:B------:R-:W0:Y:S02]  /*0150*/  REDUX.SUM UR5, R0 ;  /* 0x00000000000573c4 */ /* 0x000e24000000c000 */
[----:B0-----:R-:W-:-:S06]  /*0160*/  MOV R9, UR5 ;  /* 0x0000000500097c02 */ /* 0x001fcc0008000f00 */
[----:B-1----:R-:W-:Y:S01]  /*0170*/  @P0 REDG.E.ADD.STRONG.GPU desc[UR6][R6.64], R9 ;  /* 0x000000090600098e */ /* 0x002fe2000c12e106 */
[----:B------:R-:W-:Y:S05]  /*0180*/  EXIT ;  /* 0x000000000000794d */ /* 0x000fea0003800000 */
.L_x_0:
[----:B------:R-:W-:-:S00]  /*0190*/  BRA `(.L_x_0) ;  /* 0xfffffffc00fc7947 */ /* 0x000fc0000383ffff */
[----:B------:R-:W-:-:S00]  /*01a0*/  NOP ;  /* 0x0000000000007918 */ /* 0x000fc00000000000 */
        /* <DEDUP_REMOVED lines=13> */
.L_x_1:


//--------------------- .nv.shared.reserved.0     --------------------------
	.section	.nv.shared.reserved.0,"aw",@nobits
	.weak		__nv_reservedSMEM_offset_0_alias
	.size		__nv_reservedSMEM_offset_0_alias, 0, 64
	.other		__nv_reservedSMEM_offset_0_alias,@"STO_CUDA_RESERVED_SHARED STV_DEFAULT"
__nv_reservedSMEM_offset_0_alias:
	.zero		0
	.zero		64


//--------------------- .nv.constant0._Z11dot_productPKiS0_Pii --------------------------
	.section	.nv.constant0._Z11dot_productPKiS0_Pii,"a",@progbits
	.sectionflags	@""
	.align	4
.nv.constant0._Z11dot_productPKiS0_Pii:
	.zero		924


//--------------------- SYMBOLS --------------------------

	.type		.nv.reservedSmem.offset0,@object
	.size		.nv.reservedSmem.offset0,0x4
